	.headerflags	@"EF_CUDA_TEXMODE_UNIFIED EF_CUDA_64BIT_ADDRESS EF_CUDA_ACCELERATORS EF_CUDA_SM90 EF_CUDA_VIRTUAL_SM(EF_CUDA_SM90)"
	.elftype	@"ET_EXEC"


//--------------------- .nv.info                  --------------------------
	.section	.nv.info,"",@"SHT_CUDA_INFO"
	.align	4


	//----- nvinfo : EIATTR_REGCOUNT
	.align		4
        /*0000*/ 	.byte	0x04, 0x2f
        /*0002*/ 	.short	(.L_1 - .L_0)
	.align		4
.L_0:
        /*0004*/ 	.word	index@(triton_poi_fused__unsafe_index_add_mul_sub_121)
        /*0008*/ 	.word	0x00000019


	//----- nvinfo : EIATTR_MIN_STACK_SIZE
	.align		4
.L_1:
        /*000c*/ 	.byte	0x04, 0x12
        /*000e*/ 	.short	(.L_3 - .L_2)
	.align		4
.L_2:
        /*0010*/ 	.word	index@(triton_poi_fused__unsafe_index_add_mul_sub_121)
        /*0014*/ 	.word	0x00000000


	//----- nvinfo : EIATTR_FRAME_SIZE
	.align		4
.L_3:
        /*0018*/ 	.byte	0x04, 0x11
        /*001a*/ 	.short	(.L_5 - .L_4)
	.align		4
.L_4:
        /*001c*/ 	.word	index@(triton_poi_fused__unsafe_index_add_mul_sub_121)
        /*0020*/ 	.word	0x00000000


	//----- nvinfo : EIATTR_MIN_STACK_SIZE
	.align		4
.L_5:
        /*0024*/ 	.byte	0x04, 0x12
        /*0026*/ 	.short	(.L_7 - .L_6)
	.align		4
.L_6:
        /*0028*/ 	.word	index@(triton_poi_fused__unsafe_index_add_mul_sub_121)
        /*002c*/ 	.word	0x00000000
.L_7:


//--------------------- .nv.info.triton_poi_fused__unsafe_index_add_mul_sub_121 --------------------------
	.section	.nv.info.triton_poi_fused__unsafe_index_add_mul_sub_121,"",@"SHT_CUDA_INFO"
	.sectionflags	@""
	.align	4


	//----- nvinfo : EIATTR_CUDA_API_VERSION
	.align		4
        /*0000*/ 	.byte	0x04, 0x37
        /*0002*/ 	.short	(.L_9 - .L_8)
.L_8:
        /*0004*/ 	.word	0x0000007c


	//----- nvinfo : EIATTR_KPARAM_INFO
	.align		4
.L_9:
        /*0008*/ 	.byte	0x04, 0x17
        /*000a*/ 	.short	(.L_11 - .L_10)
.L_10:
        /*000c*/ 	.word	0x00000000
        /*0010*/ 	.short	0x0006
        /*0012*/ 	.short	0x0030
        /*0014*/ 	.byte	0x00, 0xf0, 0x11, 0x00


	//----- nvinfo : EIATTR_KPARAM_INFO
	.align		4
.L_11:
        /*0018*/ 	.byte	0x04, 0x17
        /*001a*/ 	.short	(.L_13 - .L_12)
.L_12:
        /*001c*/ 	.word	0x00000000
        /*0020*/ 	.short	0x0005
        /*0022*/ 	.short	0x0028
        /*0024*/ 	.byte	0x00, 0xf4, 0x21, 0x00


	//----- nvinfo : EIATTR_KPARAM_INFO
	.align		4
.L_13:
        /*0028*/ 	.byte	0x04, 0x17
        /*002a*/ 	.short	(.L_15 - .L_14)
.L_14:
        /*002c*/ 	.word	0x00000000
        /*0030*/ 	.short	0x0004
        /*0032*/ 	.short	0x0020
        /*0034*/ 	.byte	0x00, 0xf4, 0x21, 0x00


	//----- nvinfo : EIATTR_KPARAM_INFO
	.align		4
.L_15:
        /*0038*/ 	.byte	0x04, 0x17
        /*003a*/ 	.short	(.L_17 - .L_16)
.L_16:
        /*003c*/ 	.word	0x00000000
        /*0040*/ 	.short	0x0003
        /*0042*/ 	.short	0x0018
        /*0044*/ 	.byte	0x00, 0xf4, 0x21, 0x00


	//----- nvinfo : EIATTR_KPARAM_INFO
	.align		4
.L_17:
        /*0048*/ 	.byte	0x04, 0x17
        /*004a*/ 	.short	(.L_19 - .L_18)
.L_18:
        /*004c*/ 	.word	0x00000000
        /*0050*/ 	.short	0x0002
        /*0052*/ 	.short	0x0010
        /*0054*/ 	.byte	0x00, 0xf4, 0x21, 0x00


	//----- nvinfo : EIATTR_KPARAM_INFO
	.align		4
.L_19:
        /*0058*/ 	.byte	0x04, 0x17
        /*005a*/ 	.short	(.L_21 - .L_20)
.L_20:
        /*005c*/ 	.word	0x00000000
        /*0060*/ 	.short	0x0001
        /*0062*/ 	.short	0x0008
        /*0064*/ 	.byte	0x00, 0xf4, 0x21, 0x00


	//----- nvinfo : EIATTR_KPARAM_INFO
	.align		4
.L_21:
        /*0068*/ 	.byte	0x04, 0x17
        /*006a*/ 	.short	(.L_23 - .L_22)
.L_22:
        /*006c*/ 	.word	0x00000000
        /*0070*/ 	.short	0x0000
        /*0072*/ 	.short	0x0000
        /*0074*/ 	.byte	0x00, 0xf4, 0x21, 0x00


	//----- nvinfo : EIATTR_SPARSE_MMA_MASK
	.align		4
.L_23:
        /*0078*/ 	.byte	0x03, 0x50
        /*007a*/ 	.short	0x0000


	//----- nvinfo : EIATTR_MAXREG_COUNT
	.align		4
        /*007c*/ 	.byte	0x03, 0x1b
        /*007e*/ 	.short	0x00ff


	//----- nvinfo : EIATTR_EXIT_INSTR_OFFSETS
	.align		4
        /*0080*/ 	.byte	0x04, 0x1c
        /*0082*/ 	.short	(.L_25 - .L_24)


	//   ....[0]....
.L_24:
        /*0084*/ 	.word	0x000004e0


	//----- nvinfo : EIATTR_REQNTID
	.align		4
.L_25:
        /*0088*/ 	.byte	0x04, 0x10
        /*008a*/ 	.short	(.L_27 - .L_26)
.L_26:
        /*008c*/ 	.word	0x00000080
        /*0090*/ 	.word	0x00000001
        /*0094*/ 	.word	0x00000001


	//----- nvinfo : EIATTR_CBANK_PARAM_SIZE
	.align		4
.L_27:
        /*0098*/ 	.byte	0x03, 0x19
        /*009a*/ 	.short	0x0034


	//----- nvinfo : EIATTR_PARAM_CBANK
	.align		4
        /*009c*/ 	.byte	0x04, 0x0a
        /*009e*/ 	.short	(.L_29 - .L_28)
	.align		4
.L_28:
        /*00a0*/ 	.word	index@(.nv.constant0.triton_poi_fused__unsafe_index_add_mul_sub_121)
        /*00a4*/ 	.short	0x0210
        /*00a6*/ 	.short	0x0034


	//----- nvinfo : EIATTR_SW_WAR
	.align		4
.L_29:
        /*00a8*/ 	.byte	0x04, 0x36
        /*00aa*/ 	.short	(.L_31 - .L_30)
.L_30:
        /*00ac*/ 	.word	0x00000008
.L_31:


//--------------------- .nv.callgraph             --------------------------
	.section	.nv.callgraph,"",@"SHT_CUDA_CALLGRAPH"
	.align	4
	.sectionentsize	8
	.align		4
        /*0000*/ 	.word	0x00000000
	.align		4
        /*0004*/ 	.word	0xffffffff
	.align		4
        /*0008*/ 	.word	0x00000000
	.align		4
        /*000c*/ 	.word	0xfffffffe
	.align		4
        /*0010*/ 	.word	0x00000000
	.align		4
        /*0014*/ 	.word	0xfffffffd
	.align		4
        /*0018*/ 	.word	0x00000000
	.align		4
        /*001c*/ 	.word	0xfffffffc


//--------------------- .text.triton_poi_fused__unsafe_index_add_mul_sub_121 --------------------------
	.section	.text.triton_poi_fused__unsafe_index_add_mul_sub_121,"ax",@progbits
	.align	128
        .global         triton_poi_fused__unsafe_index_add_mul_sub_121
        .type           triton_poi_fused__unsafe_index_add_mul_sub_121,@function
        .size           triton_poi_fused__unsafe_index_add_mul_sub_121,(.L_x_1 - triton_poi_fused__unsafe_index_add_mul_sub_121)
        .other          triton_poi_fused__unsafe_index_add_mul_sub_121,@"STO_CUDA_ENTRY STV_DEFAULT"
triton_poi_fused__unsafe_index_add_mul_sub_121:
.text.triton_poi_fused__unsafe_index_add_mul_sub_121:
[----:B------:R-:W-:Y:S01]  /*0000*/  LDC R1, c[0x0][0x28] ;  /* 0x00000a00ff017b82 */ /* 0x000fe20000000800 */
[----:B------:R-:W1:Y:S07]  /*0010*/  S2R R0, SR_TID.X ;  /* 0x0000000000007919 */ /* 0x000e6e0000002100 */
[----:B------:R-:W2:Y:S01]  /*0020*/  LDC.64 R14, c[0x0][0x210] ;  /* 0x00008400ff0e7b82 */ /* 0x000ea20000000a00 */
[----:B------:R-:W-:Y:S01]  /*0030*/  ULDC.64 UR4, c[0x0][0x208] ;  /* 0x0000820000047ab9 */ /* 0x000fe20000000a00 */
[----:B------:R-:W-:Y:S01]  /*0040*/  ULDC.64 UR6, c[0x0][0x220] ;  /* 0x0000880000067ab9 */ /* 0x000fe20000000a00 */
[----:B------:R-:W3:Y:S05]  /*0050*/  S2R R3, SR_CTAID.X ;  /* 0x0000000000037919 */ /* 0x000eea0000002500 */
[----:B------:R-:W4:Y:S01]  /*0060*/  LDC.64 R8, c[0x0][0x218] ;  /* 0x00008600ff087b82 */ /* 0x000f220000000a00 */
[----:B-1----:R-:W-:-:S05]  /*0070*/  IMAD.SHL.U32 R0, R0, 0x2, RZ ;  /* 0x0000000200007824 */ /* 0x002fca00078e00ff */
[----:B------:R-:W-:-:S05]  /*0080*/  LOP3.LUT R0, R0, 0xfe, RZ, 0xc0, !PT ;  /* 0x000000fe00007812 */ /* 0x000fca00078ec0ff */
[----:B---3--:R-:W-:-:S05]  /*0090*/  IMAD R0, R3, 0x100, R0 ;  /* 0x0000010003007824 */ /* 0x008fca00078e0200 */
[----:B------:R-:W-:-:S04]  /*00a0*/  SHF.R.S32.HI R5, RZ, 0x1f, R0 ;  /* 0x0000001fff057819 */ /* 0x000fc80000011400 */
[----:B------:R-:W-:-:S04]  /*00b0*/  LEA.HI R2, R5, R0, RZ, 0x3 ;  /* 0x0000000005027211 */ /* 0x000fc800078f18ff */
[----:B------:R-:W-:Y:S02]  /*00c0*/  SHF.R.S32.HI R4, RZ, 0x3, R2 ;  /* 0x00000003ff047819 */ /* 0x000fe40000011402 */
[----:B------:R-:W-:Y:S02]  /*00d0*/  LOP3.LUT R7, R2, 0xfffffff8, RZ, 0xc0, !PT ;  /* 0xfffffff802077812 */ /* 0x000fe400078ec0ff */
[----:B------:R-:W-:-:S04]  /*00e0*/  LEA.HI R5, R4, R4, RZ, 0x3 ;  /* 0x0000000404057211 */ /* 0x000fc800078f18ff */
[----:B------:R-:W-:-:S05]  /*00f0*/  LOP3.LUT R5, R5, 0xfffffff8, RZ, 0xc0, !PT ;  /* 0xfffffff805057812 */ /* 0x000fca00078ec0ff */
[----:B------:R-:W-:-:S04]  /*0100*/  IMAD.IADD R5, R4, 0x1, -R5 ;  /* 0x0000000104057824 */ /* 0x000fc800078e0a05 */
[----:B--2---:R-:W-:Y:S02]  /*0110*/  IMAD.WIDE R14, R5, 0x8, R14 ;  /* 0x00000008050e7825 */ /* 0x004fe400078e020e */
[----:B------:R-:W1:Y:S04]  /*0120*/  LDC.64 R4, c[0x0][0x228] ;  /* 0x00008a00ff047b82 */ /* 0x000e680000000a00 */
[----:B------:R-:W2:Y:S01]  /*0130*/  LDG.E.EL.64 R14, desc[UR4][R14.64] ;  /* 0x000000040e0e7981 */ /* 0x000ea2000c2e1b00 */
[----:B------:R-:W-:-:S04]  /*0140*/  IMAD.IADD R12, R0, 0x1, -R7 ;  /* 0x00000001000c7824 */ /* 0x000fc800078e0a07 */
[----:B----4-:R-:W-:-:S06]  /*0150*/  IMAD.WIDE R8, R12, 0x8, R8 ;  /* 0x000000080c087825 */ /* 0x010fcc00078e0208 */
[----:B------:R-:W3:Y:S01]  /*0160*/  LDG.E.EL.128 R8, desc[UR4][R8.64] ;  /* 0x0000000408087981 */ /* 0x000ee2000c2e1d00 */
[----:B-1----:R-:W-:-:S06]  /*0170*/  IMAD.WIDE R4, R12, 0x8, R4 ;  /* 0x000000080c047825 */ /* 0x002fcc00078e0204 */
[----:B------:R-:W4:Y:S01]  /*0180*/  LDG.E.EL.128 R4, desc[UR4][R4.64] ;  /* 0x0000000404047981 */ /* 0x000f22000c2e1d00 */
[----:B------:R-:W-:-:S04]  /*0190*/  SHF.R.S32.HI R3, RZ, 0x17, R3 ;  /* 0x00000017ff037819 */ /* 0x000fc80000011403 */
[----:B------:R-:W-:-:S04]  /*01a0*/  SGXT R3, R3, 0x1 ;  /* 0x000000010303781a */ /* 0x000fc80000000200 */
[----:B------:R-:W-:Y:S02]  /*01b0*/  LEA.HI R3, R3, R0, RZ, 0x6 ;  /* 0x0000000003037211 */ /* 0x000fe400078f30ff */
[----:B--2---:R-:W-:-:S04]  /*01c0*/  SHF.R.U32.HI R13, RZ, 0x1d, R15 ;  /* 0x0000001dff0d7819 */ /* 0x004fc8000001160f */
[----:B------:R-:W-:-:S04]  /*01d0*/  LOP3.LUT R13, R13, 0x4, RZ, 0xc0, !PT ;  /* 0x000000040d0d7812 */ /* 0x000fc800078ec0ff */
[----:B------:R-:W-:Y:S02]  /*01e0*/  IADD3 R16, P0, R14, R13, RZ ;  /* 0x0000000d0e107210 */ /* 0x000fe40007f1e0ff */
[----:B---3--:R-:W-:-:S03]  /*01f0*/  SHF.R.U32.HI R19, RZ, 0x1b, R9 ;  /* 0x0000001bff137819 */ /* 0x008fc60000011609 */
[----:B------:R-:W-:Y:S01]  /*0200*/  IMAD.X R13, RZ, RZ, R15, P0 ;  /* 0x000000ffff0d7224 */ /* 0x000fe200000e060f */
[----:B------:R-:W-:Y:S01]  /*0210*/  LEA R2, P0, R8, UR6, 0x2 ;  /* 0x0000000608027c11 */ /* 0x000fe2000f8010ff */
[----:B------:R-:W-:Y:S01]  /*0220*/  IMAD.SHL.U32 R14, R16, 0x10, RZ ;  /* 0x00000010100e7824 */ /* 0x000fe200078e00ff */
[----:B------:R-:W-:Y:S02]  /*0230*/  SHF.R.U32.HI R15, RZ, 0x1b, R11 ;  /* 0x0000001bff0f7819 */ /* 0x000fe4000001160b */
[----:B------:R-:W-:Y:S02]  /*0240*/  LEA R17, P1, R10, UR6, 0x2 ;  /* 0x000000060a117c11 */ /* 0x000fe4000f8210ff */
[----:B------:R-:W-:Y:S02]  /*0250*/  LEA.HI.X R18, R8, UR7, R9, 0x2, P0 ;  /* 0x0000000708127c11 */ /* 0x000fe400080f1409 */
[----:B------:R-:W-:Y:S02]  /*0260*/  SHF.L.U64.HI R13, R16, 0x4, R13 ;  /* 0x00000004100d7819 */ /* 0x000fe4000001020d */
[----:B------:R-:W-:-:S02]  /*0270*/  LOP3.LUT R15, R15, 0x10, RZ, 0xc0, !PT ;  /* 0x000000100f0f7812 */ /* 0x000fc400078ec0ff */
[----:B----4-:R-:W-:Y:S02]  /*0280*/  LEA R9, P4, R4, UR6, 0x2 ;  /* 0x0000000604097c11 */ /* 0x010fe4000f8810ff */
[----:B------:R-:W-:Y:S02]  /*0290*/  LEA.HI.X R16, R10, UR7, R11, 0x2, P1 ;  /* 0x000000070a107c11 */ /* 0x000fe400088f140b */
[--C-:B------:R-:W-:Y:S02]  /*02a0*/  SHF.R.U32.HI R11, RZ, 0x1b, R5.reuse ;  /* 0x0000001bff0b7819 */ /* 0x100fe40000011605 */
[----:B------:R-:W-:Y:S02]  /*02b0*/  LEA.HI.X R20, R4, UR7, R5, 0x2, P4 ;  /* 0x0000000704147c11 */ /* 0x000fe4000a0f1405 */
[----:B------:R-:W1:Y:S01]  /*02c0*/  LDC.64 R4, c[0x0][0x230] ;  /* 0x00008c00ff047b82 */ /* 0x000e620000000a00 */
[----:B------:R-:W-:Y:S02]  /*02d0*/  IADD3 R8, P2, P3, R14, R17, R15 ;  /* 0x000000110e087210 */ /* 0x000fe40007b5e00f */
[----:B------:R-:W-:-:S02]  /*02e0*/  LOP3.LUT R19, R19, 0x10, RZ, 0xc0, !PT ;  /* 0x0000001013137812 */ /* 0x000fc400078ec0ff */
[----:B------:R-:W-:Y:S02]  /*02f0*/  LEA R15, P4, R6, UR6, 0x2 ;  /* 0x00000006060f7c11 */ /* 0x000fe4000f8810ff */
[----:B------:R-:W-:Y:S02]  /*0300*/  SHF.R.U32.HI R10, RZ, 0x1b, R7 ;  /* 0x0000001bff0a7819 */ /* 0x000fe40000011607 */
[----:B------:R-:W-:Y:S02]  /*0310*/  LOP3.LUT R11, R11, 0x10, RZ, 0xc0, !PT ;  /* 0x000000100b0b7812 */ /* 0x000fe400078ec0ff */
[----:B------:R-:W-:Y:S02]  /*0320*/  IADD3 R2, P0, P1, R14, R2, R19 ;  /* 0x000000020e027210 */ /* 0x000fe4000791e013 */
[----:B------:R-:W-:Y:S02]  /*0330*/  LEA.HI.X R22, R6, UR7, R7, 0x2, P4 ;  /* 0x0000000706167c11 */ /* 0x000fe4000a0f1407 */
[----:B------:R-:W-:-:S02]  /*0340*/  LOP3.LUT R7, R10, 0x10, RZ, 0xc0, !PT ;  /* 0x000000100a077812 */ /* 0x000fc400078ec0ff */
[C---:B------:R-:W-:Y:S02]  /*0350*/  IADD3 R6, P4, P5, R14.reuse, R9, R11 ;  /* 0x000000090e067210 */ /* 0x040fe40007d9e00b */
[----:B------:R-:W-:Y:S02]  /*0360*/  SHF.R.S32.HI R11, RZ, 0x6, R3 ;  /* 0x00000006ff0b7819 */ /* 0x000fe40000011403 */
[----:B------:R-:W-:Y:S02]  /*0370*/  IADD3.X R3, R13, R18, RZ, P0, P1 ;  /* 0x000000120d037210 */ /* 0x000fe400007e24ff */
[----:B------:R-:W-:Y:S01]  /*0380*/  IADD3 R10, P0, P1, R14, R15, R7 ;  /* 0x0000000f0e0a7210 */ /* 0x000fe2000791e007 */
[----:B------:R-:W-:Y:S01]  /*0390*/  IMAD.SHL.U32 R15, R11, 0x10, RZ ;  /* 0x000000100b0f7824 */ /* 0x000fe200078e00ff */
[C---:B------:R-:W-:Y:S02]  /*03a0*/  IADD3.X R9, R13.reuse, R16, RZ, P2, P3 ;  /* 0x000000100d097210 */ /* 0x040fe400017e64ff */
[----:B------:R-:W-:Y:S01]  /*03b0*/  IADD3.X R7, R13, R20, RZ, P4, P5 ;  /* 0x000000140d077210 */ /* 0x000fe200027ea4ff */
[----:B------:R-:W-:Y:S01]  /*03c0*/  IMAD.WIDE R2, R15, 0x4, R2 ;  /* 0x000000040f027825 */ /* 0x000fe200078e0202 */
[----:B------:R-:W-:-:S03]  /*03d0*/  IADD3.X R11, R13, R22, RZ, P0, P1 ;  /* 0x000000160d0b7210 */ /* 0x000fc600007e24ff */
[C---:B------:R-:W-:Y:S02]  /*03e0*/  IMAD.WIDE R8, R15.reuse, 0x4, R8 ;  /* 0x000000040f087825 */ /* 0x040fe400078e0208 */
[----:B------:R-:W2:Y:S02]  /*03f0*/  LDG.E.EL R3, desc[UR4][R2.64] ;  /* 0x0000000402037981 */ /* 0x000ea4000c2e1900 */
[C---:B------:R-:W-:Y:S02]  /*0400*/  IMAD.WIDE R6, R15.reuse, 0x4, R6 ;  /* 0x000000040f067825 */ /* 0x040fe400078e0206 */
[----:B------:R-:W3:Y:S02]  /*0410*/  LDG.E.EL R8, desc[UR4][R8.64] ;  /* 0x0000000408087981 */ /* 0x000ee4000c2e1900 */
[----:B------:R-:W-:Y:S02]  /*0420*/  IMAD.WIDE R10, R15, 0x4, R10 ;  /* 0x000000040f0a7825 */ /* 0x000fe400078e020a */
[----:B------:R-:W2:Y:S02]  /*0430*/  LDG.E.EL R6, desc[UR4][R6.64] ;  /* 0x0000000406067981 */ /* 0x000ea4000c2e1900 */
[----:B-1----:R-:W-:-:S02]  /*0440*/  IMAD.WIDE R4, R12, 0x4, R4 ;  /* 0x000000040c047825 */ /* 0x002fc400078e0204 */
[----:B------:R-:W3:Y:S01]  /*0450*/  LDG.E.EL R11, desc[UR4][R10.64] ;  /* 0x000000040a0b7981 */ /* 0x000ee2000c2e1900 */
[----:B------:R-:W1:Y:S03]  /*0460*/  LDC.64 R12, c[0x0][0x238] ;  /* 0x00008e00ff0c7b82 */ /* 0x000e660000000a00 */
[----:B------:R-:W4:Y:S01]  /*0470*/  LDG.E.EL.64 R4, desc[UR4][R4.64] ;  /* 0x0000000404047981 */ /* 0x000f22000c2e1b00 */
[----:B-1----:R-:W-:-:S04]  /*0480*/  IMAD.WIDE R12, R0, 0x4, R12 ;  /* 0x00000004000c7825 */ /* 0x002fc800078e020c */
[----:B--2---:R-:W-:Y:S01]  /*0490*/  FADD R14, -R3, R6 ;  /* 0x00000006030e7221 */ /* 0x004fe20000000100 */
[----:B---3--:R-:W-:-:S03]  /*04a0*/  FADD R15, -R8, R11 ;  /* 0x0000000b080f7221 */ /* 0x008fc60000000100 */
[----:B----4-:R-:W-:Y:S01]  /*04b0*/  FFMA R14, R4, R14, R3 ;  /* 0x0000000e040e7223 */ /* 0x010fe20000000003 */
[----:B------:R-:W-:-:S05]  /*04c0*/  FFMA R15, R5, R15, R8 ;  /* 0x0000000f050f7223 */ /* 0x000fca0000000008 */
[----:B------:R-:W-:Y:S01]  /*04d0*/  STG.E.64 desc[UR4][R12.64], R14 ;  /* 0x0000000e0c007986 */ /* 0x000fe2000c101b04 */
[----:B------:R-:W-:Y:S05]  /*04e0*/  EXIT ;  /* 0x000000000000794d */ /* 0x000fea0003800000 */
.L_x_0:
[----:B------:R-:W-:-:S00]  /*04f0*/  BRA `(.L_x_0) ;  /* 0xfffffffc00fc7947 */ /* 0x000fc0000383ffff */
[----:B------:R-:W-:-:S00]  /*0500*/  NOP ;  /* 0x0000000000007918 */ /* 0x000fc00000000000 */
[----:B------:R-:W-:-:S00]  /*0510*/  NOP ;  /* 0x0000000000007918 */ /* 0x000fc00000000000 */
[----:B------:R-:W-:-:S00]  /*0520*/  NOP ;  /* 0x0000000000007918 */ /* 0x000fc00000000000 */
[----:B------:R-:W-:-:S00]  /*0530*/  NOP ;  /* 0x0000000000007918 */ /* 0x000fc00000000000 */
[----:B------:R-:W-:-:S00]  /*0540*/  NOP ;  /* 0x0000000000007918 */ /* 0x000fc00000000000 */
[----:B------:R-:W-:-:S00]  /*0550*/  NOP ;  /* 0x0000000000007918 */ /* 0x000fc00000000000 */
[----:B------:R-:W-:-:S00]  /*0560*/  NOP ;  /* 0x0000000000007918 */ /* 0x000fc00000000000 */
[----:B------:R-:W-:-:S00]  /*0570*/  NOP ;  /* 0x0000000000007918 */ /* 0x000fc00000000000 */
.L_x_1:


//--------------------- .nv.constant0.triton_poi_fused__unsafe_index_add_mul_sub_121 --------------------------
	.section	.nv.constant0.triton_poi_fused__unsafe_index_add_mul_sub_121,"a",@progbits
	.sectionflags	@""
	.align	4
.nv.constant0.triton_poi_fused__unsafe_index_add_mul_sub_121:
	.zero		580
